//
// Generated by NVIDIA NVVM Compiler
//
// Compiler Build ID: CL-36424714
// Cuda compilation tools, release 13.0, V13.0.88
// Based on NVVM 20.0.0
//

.version 9.0
.target sm_100
.address_size 64

	// .globl	_Z12kbev_pool_v2iiPKfS0_PKiS2_S2_S2_S2_Pf

.visible .entry _Z12kbev_pool_v2iiPKfS0_PKiS2_S2_S2_S2_Pf(
	.param .u32 _Z12kbev_pool_v2iiPKfS0_PKiS2_S2_S2_S2_Pf_param_0,
	.param .u32 _Z12kbev_pool_v2iiPKfS0_PKiS2_S2_S2_S2_Pf_param_1,
	.param .u64 .ptr .align 1 _Z12kbev_pool_v2iiPKfS0_PKiS2_S2_S2_S2_Pf_param_2,
	.param .u64 .ptr .align 1 _Z12kbev_pool_v2iiPKfS0_PKiS2_S2_S2_S2_Pf_param_3,
	.param .u64 .ptr .align 1 _Z12kbev_pool_v2iiPKfS0_PKiS2_S2_S2_S2_Pf_param_4,
	.param .u64 .ptr .align 1 _Z12kbev_pool_v2iiPKfS0_PKiS2_S2_S2_S2_Pf_param_5,
	.param .u64 .ptr .align 1 _Z12kbev_pool_v2iiPKfS0_PKiS2_S2_S2_S2_Pf_param_6,
	.param .u64 .ptr .align 1 _Z12kbev_pool_v2iiPKfS0_PKiS2_S2_S2_S2_Pf_param_7,
	.param .u64 .ptr .align 1 _Z12kbev_pool_v2iiPKfS0_PKiS2_S2_S2_S2_Pf_param_8,
	.param .u64 .ptr .align 1 _Z12kbev_pool_v2iiPKfS0_PKiS2_S2_S2_S2_Pf_param_9
)
{
	.reg .pred 	%p<11>;
	.reg .b32 	%r<83>;
	.reg .b32 	%f<68>;
	.reg .b64 	%rd<130>;

	ld.param.u32 	%r18, [_Z12kbev_pool_v2iiPKfS0_PKiS2_S2_S2_S2_Pf_param_0];
	ld.param.u32 	%r19, [_Z12kbev_pool_v2iiPKfS0_PKiS2_S2_S2_S2_Pf_param_1];
	ld.param.u64 	%rd10, [_Z12kbev_pool_v2iiPKfS0_PKiS2_S2_S2_S2_Pf_param_2];
	ld.param.u64 	%rd11, [_Z12kbev_pool_v2iiPKfS0_PKiS2_S2_S2_S2_Pf_param_3];
	ld.param.u64 	%rd12, [_Z12kbev_pool_v2iiPKfS0_PKiS2_S2_S2_S2_Pf_param_4];
	ld.param.u64 	%rd13, [_Z12kbev_pool_v2iiPKfS0_PKiS2_S2_S2_S2_Pf_param_5];
	ld.param.u64 	%rd6, [_Z12kbev_pool_v2iiPKfS0_PKiS2_S2_S2_S2_Pf_param_6];
	ld.param.u64 	%rd7, [_Z12kbev_pool_v2iiPKfS0_PKiS2_S2_S2_S2_Pf_param_7];
	ld.param.u64 	%rd8, [_Z12kbev_pool_v2iiPKfS0_PKiS2_S2_S2_S2_Pf_param_8];
	ld.param.u64 	%rd9, [_Z12kbev_pool_v2iiPKfS0_PKiS2_S2_S2_S2_Pf_param_9];
	cvta.to.global.u64 	%rd1, %rd10;
	cvta.to.global.u64 	%rd2, %rd11;
	cvta.to.global.u64 	%rd3, %rd13;
	cvta.to.global.u64 	%rd4, %rd12;
	mov.u32 	%r20, %ctaid.x;
	mov.u32 	%r21, %ntid.x;
	mov.u32 	%r22, %tid.x;
	mad.lo.s32 	%r23, %r20, %r21, %r22;
	div.s32 	%r1, %r23, %r18;
	mul.lo.s32 	%r24, %r1, %r18;
	sub.s32 	%r2, %r23, %r24;
	setp.ge.s32 	%p1, %r1, %r19;
	@%p1 bra 	$L__BB0_14;
	cvta.to.global.u64 	%rd14, %rd7;
	cvta.to.global.u64 	%rd15, %rd8;
	mul.wide.s32 	%rd16, %r1, 4;
	add.s64 	%rd17, %rd14, %rd16;
	ld.global.nc.u32 	%r3, [%rd17];
	add.s64 	%rd18, %rd15, %rd16;
	ld.global.nc.u32 	%r4, [%rd18];
	setp.lt.s32 	%p2, %r4, 1;
	mov.f32 	%f67, 0f00000000;
	@%p2 bra 	$L__BB0_13;
	cvt.s64.s32 	%rd5, %r2;
	and.b32  	%r5, %r4, 7;
	setp.lt.u32 	%p3, %r4, 8;
	mov.f32 	%f67, 0f00000000;
	mov.b32 	%r81, 0;
	@%p3 bra 	$L__BB0_5;
	and.b32  	%r81, %r4, 2147483640;
	neg.s32 	%r79, %r81;
	mov.f32 	%f67, 0f00000000;
	mov.u32 	%r78, %r3;
$L__BB0_4:
	.pragma "nounroll";
	mul.wide.s32 	%rd19, %r78, 4;
	add.s64 	%rd20, %rd4, %rd19;
	add.s64 	%rd21, %rd3, %rd19;
	ld.global.nc.u32 	%r27, [%rd20];
	mul.wide.s32 	%rd22, %r27, 4;
	add.s64 	%rd23, %rd1, %rd22;
	ld.global.nc.u32 	%r28, [%rd21];
	mul.lo.s32 	%r29, %r28, %r18;
	cvt.s64.s32 	%rd24, %r29;
	add.s64 	%rd25, %rd24, %rd5;
	shl.b64 	%rd26, %rd25, 2;
	add.s64 	%rd27, %rd2, %rd26;
	ld.global.nc.f32 	%f17, [%rd27];
	ld.global.nc.f32 	%f18, [%rd23];
	fma.rn.f32 	%f19, %f17, %f18, %f67;
	ld.global.nc.u32 	%r30, [%rd20+4];
	mul.wide.s32 	%rd28, %r30, 4;
	add.s64 	%rd29, %rd1, %rd28;
	ld.global.nc.u32 	%r31, [%rd21+4];
	mul.lo.s32 	%r32, %r31, %r18;
	cvt.s64.s32 	%rd30, %r32;
	add.s64 	%rd31, %rd30, %rd5;
	shl.b64 	%rd32, %rd31, 2;
	add.s64 	%rd33, %rd2, %rd32;
	ld.global.nc.f32 	%f20, [%rd33];
	ld.global.nc.f32 	%f21, [%rd29];
	fma.rn.f32 	%f22, %f20, %f21, %f19;
	ld.global.nc.u32 	%r33, [%rd20+8];
	mul.wide.s32 	%rd34, %r33, 4;
	add.s64 	%rd35, %rd1, %rd34;
	ld.global.nc.u32 	%r34, [%rd21+8];
	mul.lo.s32 	%r35, %r34, %r18;
	cvt.s64.s32 	%rd36, %r35;
	add.s64 	%rd37, %rd36, %rd5;
	shl.b64 	%rd38, %rd37, 2;
	add.s64 	%rd39, %rd2, %rd38;
	ld.global.nc.f32 	%f23, [%rd39];
	ld.global.nc.f32 	%f24, [%rd35];
	fma.rn.f32 	%f25, %f23, %f24, %f22;
	ld.global.nc.u32 	%r36, [%rd20+12];
	mul.wide.s32 	%rd40, %r36, 4;
	add.s64 	%rd41, %rd1, %rd40;
	ld.global.nc.u32 	%r37, [%rd21+12];
	mul.lo.s32 	%r38, %r37, %r18;
	cvt.s64.s32 	%rd42, %r38;
	add.s64 	%rd43, %rd42, %rd5;
	shl.b64 	%rd44, %rd43, 2;
	add.s64 	%rd45, %rd2, %rd44;
	ld.global.nc.f32 	%f26, [%rd45];
	ld.global.nc.f32 	%f27, [%rd41];
	fma.rn.f32 	%f28, %f26, %f27, %f25;
	ld.global.nc.u32 	%r39, [%rd20+16];
	mul.wide.s32 	%rd46, %r39, 4;
	add.s64 	%rd47, %rd1, %rd46;
	ld.global.nc.u32 	%r40, [%rd21+16];
	mul.lo.s32 	%r41, %r40, %r18;
	cvt.s64.s32 	%rd48, %r41;
	add.s64 	%rd49, %rd48, %rd5;
	shl.b64 	%rd50, %rd49, 2;
	add.s64 	%rd51, %rd2, %rd50;
	ld.global.nc.f32 	%f29, [%rd51];
	ld.global.nc.f32 	%f30, [%rd47];
	fma.rn.f32 	%f31, %f29, %f30, %f28;
	ld.global.nc.u32 	%r42, [%rd20+20];
	mul.wide.s32 	%rd52, %r42, 4;
	add.s64 	%rd53, %rd1, %rd52;
	ld.global.nc.u32 	%r43, [%rd21+20];
	mul.lo.s32 	%r44, %r43, %r18;
	cvt.s64.s32 	%rd54, %r44;
	add.s64 	%rd55, %rd54, %rd5;
	shl.b64 	%rd56, %rd55, 2;
	add.s64 	%rd57, %rd2, %rd56;
	ld.global.nc.f32 	%f32, [%rd57];
	ld.global.nc.f32 	%f33, [%rd53];
	fma.rn.f32 	%f34, %f32, %f33, %f31;
	ld.global.nc.u32 	%r45, [%rd20+24];
	mul.wide.s32 	%rd58, %r45, 4;
	add.s64 	%rd59, %rd1, %rd58;
	ld.global.nc.u32 	%r46, [%rd21+24];
	mul.lo.s32 	%r47, %r46, %r18;
	cvt.s64.s32 	%rd60, %r47;
	add.s64 	%rd61, %rd60, %rd5;
	shl.b64 	%rd62, %rd61, 2;
	add.s64 	%rd63, %rd2, %rd62;
	ld.global.nc.f32 	%f35, [%rd63];
	ld.global.nc.f32 	%f36, [%rd59];
	fma.rn.f32 	%f37, %f35, %f36, %f34;
	ld.global.nc.u32 	%r48, [%rd20+28];
	mul.wide.s32 	%rd64, %r48, 4;
	add.s64 	%rd65, %rd1, %rd64;
	ld.global.nc.u32 	%r49, [%rd21+28];
	mul.lo.s32 	%r50, %r49, %r18;
	cvt.s64.s32 	%rd66, %r50;
	add.s64 	%rd67, %rd66, %rd5;
	shl.b64 	%rd68, %rd67, 2;
	add.s64 	%rd69, %rd2, %rd68;
	ld.global.nc.f32 	%f38, [%rd69];
	ld.global.nc.f32 	%f39, [%rd65];
	fma.rn.f32 	%f67, %f38, %f39, %f37;
	add.s32 	%r79, %r79, 8;
	add.s32 	%r78, %r78, 8;
	setp.ne.s32 	%p4, %r79, 0;
	@%p4 bra 	$L__BB0_4;
$L__BB0_5:
	setp.eq.s32 	%p5, %r5, 0;
	@%p5 bra 	$L__BB0_13;
	and.b32  	%r13, %r4, 3;
	setp.lt.u32 	%p6, %r5, 4;
	@%p6 bra 	$L__BB0_8;
	add.s32 	%r51, %r81, %r3;
	mul.wide.s32 	%rd70, %r51, 4;
	add.s64 	%rd71, %rd4, %rd70;
	ld.global.nc.u32 	%r52, [%rd71];
	mul.wide.s32 	%rd72, %r52, 4;
	add.s64 	%rd73, %rd1, %rd72;
	add.s64 	%rd74, %rd3, %rd70;
	ld.global.nc.u32 	%r53, [%rd74];
	mul.lo.s32 	%r54, %r53, %r18;
	cvt.s64.s32 	%rd75, %r54;
	add.s64 	%rd76, %rd75, %rd5;
	shl.b64 	%rd77, %rd76, 2;
	add.s64 	%rd78, %rd2, %rd77;
	ld.global.nc.f32 	%f41, [%rd78];
	ld.global.nc.f32 	%f42, [%rd73];
	fma.rn.f32 	%f43, %f41, %f42, %f67;
	ld.global.nc.u32 	%r55, [%rd71+4];
	mul.wide.s32 	%rd79, %r55, 4;
	add.s64 	%rd80, %rd1, %rd79;
	ld.global.nc.u32 	%r56, [%rd74+4];
	mul.lo.s32 	%r57, %r56, %r18;
	cvt.s64.s32 	%rd81, %r57;
	add.s64 	%rd82, %rd81, %rd5;
	shl.b64 	%rd83, %rd82, 2;
	add.s64 	%rd84, %rd2, %rd83;
	ld.global.nc.f32 	%f44, [%rd84];
	ld.global.nc.f32 	%f45, [%rd80];
	fma.rn.f32 	%f46, %f44, %f45, %f43;
	ld.global.nc.u32 	%r58, [%rd71+8];
	mul.wide.s32 	%rd85, %r58, 4;
	add.s64 	%rd86, %rd1, %rd85;
	ld.global.nc.u32 	%r59, [%rd74+8];
	mul.lo.s32 	%r60, %r59, %r18;
	cvt.s64.s32 	%rd87, %r60;
	add.s64 	%rd88, %rd87, %rd5;
	shl.b64 	%rd89, %rd88, 2;
	add.s64 	%rd90, %rd2, %rd89;
	ld.global.nc.f32 	%f47, [%rd90];
	ld.global.nc.f32 	%f48, [%rd86];
	fma.rn.f32 	%f49, %f47, %f48, %f46;
	ld.global.nc.u32 	%r61, [%rd71+12];
	mul.wide.s32 	%rd91, %r61, 4;
	add.s64 	%rd92, %rd1, %rd91;
	ld.global.nc.u32 	%r62, [%rd74+12];
	mul.lo.s32 	%r63, %r62, %r18;
	cvt.s64.s32 	%rd93, %r63;
	add.s64 	%rd94, %rd93, %rd5;
	shl.b64 	%rd95, %rd94, 2;
	add.s64 	%rd96, %rd2, %rd95;
	ld.global.nc.f32 	%f50, [%rd96];
	ld.global.nc.f32 	%f51, [%rd92];
	fma.rn.f32 	%f67, %f50, %f51, %f49;
	add.s32 	%r81, %r81, 4;
$L__BB0_8:
	setp.eq.s32 	%p7, %r13, 0;
	@%p7 bra 	$L__BB0_13;
	setp.eq.s32 	%p8, %r13, 1;
	@%p8 bra 	$L__BB0_11;
	add.s32 	%r64, %r81, %r3;
	mul.wide.s32 	%rd97, %r64, 4;
	add.s64 	%rd98, %rd4, %rd97;
	ld.global.nc.u32 	%r65, [%rd98];
	mul.wide.s32 	%rd99, %r65, 4;
	add.s64 	%rd100, %rd1, %rd99;
	add.s64 	%rd101, %rd3, %rd97;
	ld.global.nc.u32 	%r66, [%rd101];
	mul.lo.s32 	%r67, %r66, %r18;
	cvt.s64.s32 	%rd102, %r67;
	add.s64 	%rd103, %rd102, %rd5;
	shl.b64 	%rd104, %rd103, 2;
	add.s64 	%rd105, %rd2, %rd104;
	ld.global.nc.f32 	%f53, [%rd105];
	ld.global.nc.f32 	%f54, [%rd100];
	fma.rn.f32 	%f55, %f53, %f54, %f67;
	ld.global.nc.u32 	%r68, [%rd98+4];
	mul.wide.s32 	%rd106, %r68, 4;
	add.s64 	%rd107, %rd1, %rd106;
	ld.global.nc.u32 	%r69, [%rd101+4];
	mul.lo.s32 	%r70, %r69, %r18;
	cvt.s64.s32 	%rd108, %r70;
	add.s64 	%rd109, %rd108, %rd5;
	shl.b64 	%rd110, %rd109, 2;
	add.s64 	%rd111, %rd2, %rd110;
	ld.global.nc.f32 	%f56, [%rd111];
	ld.global.nc.f32 	%f57, [%rd107];
	fma.rn.f32 	%f67, %f56, %f57, %f55;
	add.s32 	%r81, %r81, 2;
$L__BB0_11:
	and.b32  	%r71, %r4, 1;
	setp.eq.b32 	%p9, %r71, 1;
	not.pred 	%p10, %p9;
	@%p10 bra 	$L__BB0_13;
	add.s32 	%r72, %r81, %r3;
	mul.wide.s32 	%rd112, %r72, 4;
	add.s64 	%rd113, %rd4, %rd112;
	ld.global.nc.u32 	%r73, [%rd113];
	mul.wide.s32 	%rd114, %r73, 4;
	add.s64 	%rd115, %rd1, %rd114;
	add.s64 	%rd116, %rd3, %rd112;
	ld.global.nc.u32 	%r74, [%rd116];
	mul.lo.s32 	%r75, %r74, %r18;
	cvt.s64.s32 	%rd117, %r75;
	add.s64 	%rd118, %rd117, %rd5;
	shl.b64 	%rd119, %rd118, 2;
	add.s64 	%rd120, %rd2, %rd119;
	ld.global.nc.f32 	%f58, [%rd120];
	ld.global.nc.f32 	%f59, [%rd115];
	fma.rn.f32 	%f67, %f58, %f59, %f67;
$L__BB0_13:
	cvta.to.global.u64 	%rd121, %rd6;
	mul.wide.s32 	%rd122, %r3, 4;
	add.s64 	%rd123, %rd121, %rd122;
	ld.global.nc.u32 	%r76, [%rd123];
	mul.lo.s32 	%r77, %r76, %r18;
	cvt.s64.s32 	%rd124, %r77;
	cvt.s64.s32 	%rd125, %r2;
	add.s64 	%rd126, %rd124, %rd125;
	cvta.to.global.u64 	%rd127, %rd9;
	shl.b64 	%rd128, %rd126, 2;
	add.s64 	%rd129, %rd127, %rd128;
	st.global.f32 	[%rd129], %f67;
$L__BB0_14:
	ret;

}


// ===== COMPILED SASS (sm_100) =====

	.target	sm_100

	.elftype	@"ET_EXEC"


//--------------------- .note.nv.tkinfo           --------------------------
	.section	.note.nv.tkinfo,"",@"SHT_NOTE"
	.sectionflags	@"SHF_NOTE_NV_TKINFO"
	.tkinfo
        /*0018*/ 	.word	0x00000002
        /*0030*/ 	.string	""
        /*0030*/ 	.string	"ptxas"
        /*0030*/ 	.string	"Cuda compilation tools, release 13.0, V13.0.88"
        /*0030*/ 	.string	"Build cuda_13.0.r13.0/compiler.36424714_0"
        /*0030*/ 	.string	"-arch sm_100 -m 64 "



//--------------------- .note.nv.cuinfo           --------------------------
	.section	.note.nv.cuinfo,"",@"SHT_NOTE"
	.sectionflags	@"SHF_NOTE_NV_CUINFO"
        /*0018*/ 	.short	0x0002
        /*001a*/ 	.short	0x0064
        /*001c*/ 	.short	0x0082
	.zero		2


//--------------------- .nv.info                  --------------------------
	.section	.nv.info,"",@"SHT_CUDA_INFO"
	.align	4


	//----- nvinfo : EIATTR_REGCOUNT
	.align		4
        /*0000*/ 	.byte	0x04, 0x2f
        /*0002*/ 	.short	(.L_1 - .L_0)
	.align		4
.L_0:
        /*0004*/ 	.word	index@(_Z12kbev_pool_v2iiPKfS0_PKiS2_S2_S2_S2_Pf)
        /*0008*/ 	.word	0x00000020


	//----- nvinfo : EIATTR_FRAME_SIZE
	.align		4
.L_1:
        /*000c*/ 	.byte	0x04, 0x11
        /*000e*/ 	.short	(.L_3 - .L_2)
	.align		4
.L_2:
        /*0010*/ 	.word	index@(_Z12kbev_pool_v2iiPKfS0_PKiS2_S2_S2_S2_Pf)
        /*0014*/ 	.word	0x00000000


	//----- nvinfo : EIATTR_MIN_STACK_SIZE
	.align		4
.L_3:
        /*0018*/ 	.byte	0x04, 0x12
        /*001a*/ 	.short	(.L_5 - .L_4)
	.align		4
.L_4:
        /*001c*/ 	.word	index@(_Z12kbev_pool_v2iiPKfS0_PKiS2_S2_S2_S2_Pf)
        /*0020*/ 	.word	0x00000000
.L_5:


//--------------------- .nv.compat                --------------------------
	.section	.nv.compat,"",@"SHT_CUDA_COMPAT_INFO"
	.align	4
        /*0000*/ 	.byte	0x02, 0x09, 0x00, 0x00, 0x02, 0x02, 0x01, 0x00, 0x02, 0x05, 0x05, 0x00, 0x03, 0x07, 0x01, 0x01
        /*0010*/ 	.byte	0x02, 0x03, 0x00, 0x00, 0x02, 0x06, 0x01, 0x00, 0x04, 0x0b, 0x08, 0x00, 0x09, 0x00, 0x00, 0x00
        /*0020*/ 	.byte	0x00, 0x00, 0x00, 0x00


//--------------------- .nv.info._Z12kbev_pool_v2iiPKfS0_PKiS2_S2_S2_S2_Pf --------------------------
	.section	.nv.info._Z12kbev_pool_v2iiPKfS0_PKiS2_S2_S2_S2_Pf,"",@"SHT_CUDA_INFO"
	.sectionflags	@""
	.align	4


	//----- nvinfo : EIATTR_CUDA_API_VERSION
	.align		4
        /*0000*/ 	.byte	0x04, 0x37
        /*0002*/ 	.short	(.L_7 - .L_6)
.L_6:
        /*0004*/ 	.word	0x00000082


	//----- nvinfo : EIATTR_KPARAM_INFO
	.align		4
.L_7:
        /*0008*/ 	.byte	0x04, 0x17
        /*000a*/ 	.short	(.L_9 - .L_8)
.L_8:
        /*000c*/ 	.word	0x00000000
        /*0010*/ 	.short	0x0009
        /*0012*/ 	.short	0x0040
        /*0014*/ 	.byte	0x00, 0xf5, 0x21, 0x00


	//----- nvinfo : EIATTR_KPARAM_INFO
	.align		4
.L_9:
        /*0018*/ 	.byte	0x04, 0x17
        /*001a*/ 	.short	(.L_11 - .L_10)
.L_10:
        /*001c*/ 	.word	0x00000000
        /*0020*/ 	.short	0x0008
        /*0022*/ 	.short	0x0038
        /*0024*/ 	.byte	0x00, 0xf5, 0x21, 0x00


	//----- nvinfo : EIATTR_KPARAM_INFO
	.align		4
.L_11:
        /*0028*/ 	.byte	0x04, 0x17
        /*002a*/ 	.short	(.L_13 - .L_12)
.L_12:
        /*002c*/ 	.word	0x00000000
        /*0030*/ 	.short	0x0007
        /*0032*/ 	.short	0x0030
        /*0034*/ 	.byte	0x00, 0xf5, 0x21, 0x00


	//----- nvinfo : EIATTR_KPARAM_INFO
	.align		4
.L_13:
        /*0038*/ 	.byte	0x04, 0x17
        /*003a*/ 	.short	(.L_15 - .L_14)
.L_14:
        /*003c*/ 	.word	0x00000000
        /*0040*/ 	.short	0x0006
        /*0042*/ 	.short	0x0028
        /*0044*/ 	.byte	0x00, 0xf5, 0x21, 0x00


	//----- nvinfo : EIATTR_KPARAM_INFO
	.align		4
.L_15:
        /*0048*/ 	.byte	0x04, 0x17
        /*004a*/ 	.short	(.L_17 - .L_16)
.L_16:
        /*004c*/ 	.word	0x00000000
        /*0050*/ 	.short	0x0005
        /*0052*/ 	.short	0x0020
        /*0054*/ 	.byte	0x00, 0xf5, 0x21, 0x00


	//----- nvinfo : EIATTR_KPARAM_INFO
	.align		4
.L_17:
        /*0058*/ 	.byte	0x04, 0x17
        /*005a*/ 	.short	(.L_19 - .L_18)
.L_18:
        /*005c*/ 	.word	0x00000000
        /*0060*/ 	.short	0x0004
        /*0062*/ 	.short	0x0018
        /*0064*/ 	.byte	0x00, 0xf5, 0x21, 0x00


	//----- nvinfo : EIATTR_KPARAM_INFO
	.align		4
.L_19:
        /*0068*/ 	.byte	0x04, 0x17
        /*006a*/ 	.short	(.L_21 - .L_20)
.L_20:
        /*006c*/ 	.word	0x00000000
        /*0070*/ 	.short	0x0003
        /*0072*/ 	.short	0x0010
        /*0074*/ 	.byte	0x00, 0xf5, 0x21, 0x00


	//----- nvinfo : EIATTR_KPARAM_INFO
	.align		4
.L_21:
        /*0078*/ 	.byte	0x04, 0x17
        /*007a*/ 	.short	(.L_23 - .L_22)
.L_22:
        /*007c*/ 	.word	0x00000000
        /*0080*/ 	.short	0x0002
        /*0082*/ 	.short	0x0008
        /*0084*/ 	.byte	0x00, 0xf5, 0x21, 0x00


	//----- nvinfo : EIATTR_KPARAM_INFO
	.align		4
.L_23:
        /*0088*/ 	.byte	0x04, 0x17
        /*008a*/ 	.short	(.L_25 - .L_24)
.L_24:
        /*008c*/ 	.word	0x00000000
        /*0090*/ 	.short	0x0001
        /*0092*/ 	.short	0x0004
        /*0094*/ 	.byte	0x00, 0xf0, 0x11, 0x00


	//----- nvinfo : EIATTR_KPARAM_INFO
	.align		4
.L_25:
        /*0098*/ 	.byte	0x04, 0x17
        /*009a*/ 	.short	(.L_27 - .L_26)
.L_26:
        /*009c*/ 	.word	0x00000000
        /*00a0*/ 	.short	0x0000
        /*00a2*/ 	.short	0x0000
        /*00a4*/ 	.byte	0x00, 0xf0, 0x11, 0x00


	//----- nvinfo : EIATTR_SPARSE_MMA_MASK
	.align		4
.L_27:
        /*00a8*/ 	.byte	0x03, 0x50
        /*00aa*/ 	.short	0x0000


	//----- nvinfo : EIATTR_MAXREG_COUNT
	.align		4
        /*00ac*/ 	.byte	0x03, 0x1b
        /*00ae*/ 	.short	0x00ff


	//----- nvinfo : EIATTR_MERCURY_ISA_VERSION
	.align		4
        /*00b0*/ 	.byte	0x03, 0x5f
        /*00b2*/ 	.short	0x0101


	//----- nvinfo : EIATTR_VRC_CTA_INIT_COUNT
	.align		4
        /*00b4*/ 	.byte	0x02, 0x4a
	.zero		1
	.zero		1


	//----- nvinfo : EIATTR_EXIT_INSTR_OFFSETS
	.align		4
        /*00b8*/ 	.byte	0x04, 0x1c
        /*00ba*/ 	.short	(.L_29 - .L_28)


	//   ....[0]....
.L_28:
        /*00bc*/ 	.word	0x00000200


	//   ....[1]....
        /*00c0*/ 	.word	0x000011c0


	//----- nvinfo : EIATTR_CRS_STACK_SIZE
	.align		4
.L_29:
        /*00c4*/ 	.byte	0x04, 0x1e
        /*00c6*/ 	.short	(.L_31 - .L_30)
.L_30:
        /*00c8*/ 	.word	0x00000000


	//----- nvinfo : EIATTR_CBANK_PARAM_SIZE
	.align		4
.L_31:
        /*00cc*/ 	.byte	0x03, 0x19
        /*00ce*/ 	.short	0x0048


	//----- nvinfo : EIATTR_PARAM_CBANK
	.align		4
        /*00d0*/ 	.byte	0x04, 0x0a
        /*00d2*/ 	.short	(.L_33 - .L_32)
	.align		4
.L_32:
        /*00d4*/ 	.word	index@(.nv.constant0._Z12kbev_pool_v2iiPKfS0_PKiS2_S2_S2_S2_Pf)
        /*00d8*/ 	.short	0x0380
        /*00da*/ 	.short	0x0048


	//----- nvinfo : EIATTR_SW_WAR
	.align		4
.L_33:
        /*00dc*/ 	.byte	0x04, 0x36
        /*00de*/ 	.short	(.L_35 - .L_34)
.L_34:
        /*00e0*/ 	.word	0x00000008
.L_35:


//--------------------- .nv.callgraph             --------------------------
	.section	.nv.callgraph,"",@"SHT_CUDA_CALLGRAPH"
	.align	4
	.sectionentsize	8
	.align		4
        /*0000*/ 	.word	0x00000000
	.align		4
        /*0004*/ 	.word	0xffffffff
	.align		4
        /*0008*/ 	.word	0x00000000
	.align		4
        /*000c*/ 	.word	0xfffffffe
	.align		4
        /*0010*/ 	.word	0x00000000
	.align		4
        /*0014*/ 	.word	0xfffffffd
	.align		4
        /*0018*/ 	.word	0x00000000
	.align		4
        /*001c*/ 	.word	0xfffffffc


//--------------------- .text._Z12kbev_pool_v2iiPKfS0_PKiS2_S2_S2_S2_Pf --------------------------
	.section	.text._Z12kbev_pool_v2iiPKfS0_PKiS2_S2_S2_S2_Pf,"ax",@progbits
	.align	128
        .global         _Z12kbev_pool_v2iiPKfS0_PKiS2_S2_S2_S2_Pf
        .type           _Z12kbev_pool_v2iiPKfS0_PKiS2_S2_S2_S2_Pf,@function
        .size           _Z12kbev_pool_v2iiPKfS0_PKiS2_S2_S2_S2_Pf,(.L_x_10 - _Z12kbev_pool_v2iiPKfS0_PKiS2_S2_S2_S2_Pf)
        .other          _Z12kbev_pool_v2iiPKfS0_PKiS2_S2_S2_S2_Pf,@"STO_CUDA_ENTRY STV_DEFAULT"
_Z12kbev_pool_v2iiPKfS0_PKiS2_S2_S2_S2_Pf:
.text._Z12kbev_pool_v2iiPKfS0_PKiS2_S2_S2_S2_Pf:
[----:B------:R-:W-:Y:S08]  /*0000*/  LDC R1, c[0x0][0x37c] ;  /* 0x0000df00ff017b82 */ /* 0x000ff00000000800 */
[----:B------:R-:W0:Y:S01]  /*0010*/  LDC R0, c[0x0][0x380] ;  /* 0x0000e000ff007b82 */ /* 0x000e220000000800 */
[----:B------:R-:W1:Y:S07]  /*0020*/  S2R R6, SR_TID.X ;  /* 0x0000000000067919 */ /* 0x000e6e0000002100 */
[----:B------:R-:W1:Y:S08]  /*0030*/  S2UR UR4, SR_CTAID.X ;  /* 0x00000000000479c3 */ /* 0x000e700000002500 */
[----:B------:R-:W1:Y:S01]  /*0040*/  LDC R5, c[0x0][0x360] ;  /* 0x0000d800ff057b82 */ /* 0x000e620000000800 */
[----:B0-----:R-:W-:-:S04]  /*0050*/  IABS R7, R0 ;  /* 0x0000000000077213 */ /* 0x001fc80000000000 */
[----:B------:R-:W0:Y:S01]  /*0060*/  I2F.RP R4, R7 ;  /* 0x0000000700047306 */ /* 0x000e220000209400 */
[----:B-1----:R-:W-:Y:S01]  /*0070*/  IMAD R5, R5, UR4, R6 ;  /* 0x0000000405057c24 */ /* 0x002fe2000f8e0206 */
[----:B------:R-:W1:Y:S06]  /*0080*/  LDCU UR4, c[0x0][0x384] ;  /* 0x00007080ff0477ac */ /* 0x000e6c0008000800 */
[----:B0-----:R-:W0:Y:S02]  /*0090*/  MUFU.RCP R4, R4 ;  /* 0x0000000400047308 */ /* 0x001e240000001000 */
[----:B0-----:R-:W-:Y:S01]  /*00a0*/  VIADD R2, R4, 0xffffffe ;  /* 0x0ffffffe04027836 */ /* 0x001fe20000000000 */
[----:B------:R-:W-:-:S05]  /*00b0*/  IABS R4, R5 ;  /* 0x0000000500047213 */ /* 0x000fca0000000000 */
[----:B------:R0:W2:Y:S02]  /*00c0*/  F2I.FTZ.U32.TRUNC.NTZ R3, R2 ;  /* 0x0000000200037305 */ /* 0x0000a4000021f000 */
[----:B0-----:R-:W-:Y:S02]  /*00d0*/  IMAD.MOV.U32 R2, RZ, RZ, RZ ;  /* 0x000000ffff027224 */ /* 0x001fe400078e00ff */
[----:B--2---:R-:W-:-:S04]  /*00e0*/  IMAD.MOV R8, RZ, RZ, -R3 ;  /* 0x000000ffff087224 */ /* 0x004fc800078e0a03 */
[----:B------:R-:W-:-:S04]  /*00f0*/  IMAD R9, R8, R7, RZ ;  /* 0x0000000708097224 */ /* 0x000fc800078e02ff */
[----:B------:R-:W-:-:S06]  /*0100*/  IMAD.HI.U32 R3, R3, R9, R2 ;  /* 0x0000000903037227 */ /* 0x000fcc00078e0002 */
[----:B------:R-:W-:-:S04]  /*0110*/  IMAD.HI.U32 R3, R3, R4, RZ ;  /* 0x0000000403037227 */ /* 0x000fc800078e00ff */
[----:B------:R-:W-:-:S04]  /*0120*/  IMAD.MOV R6, RZ, RZ, -R3 ;  /* 0x000000ffff067224 */ /* 0x000fc800078e0a03 */
[----:B------:R-:W-:-:S05]  /*0130*/  IMAD R2, R7, R6, R4 ;  /* 0x0000000607027224 */ /* 0x000fca00078e0204 */
[----:B------:R-:W-:-:S13]  /*0140*/  ISETP.GT.U32.AND P2, PT, R7, R2, PT ;  /* 0x000000020700720c */ /* 0x000fda0003f44070 */
[----:B------:R-:W-:Y:S02]  /*0150*/  @!P2 IMAD.IADD R2, R2, 0x1, -R7 ;  /* 0x000000010202a824 */ /* 0x000fe400078e0a07 */
[----:B------:R-:W-:Y:S01]  /*0160*/  @!P2 VIADD R3, R3, 0x1 ;  /* 0x000000010303a836 */ /* 0x000fe20000000000 */
[----:B------:R-:W-:Y:S02]  /*0170*/  ISETP.NE.AND P2, PT, R0, RZ, PT ;  /* 0x000000ff0000720c */ /* 0x000fe40003f45270 */
[----:B------:R-:W-:Y:S02]  /*0180*/  ISETP.GE.U32.AND P0, PT, R2, R7, PT ;  /* 0x000000070200720c */ /* 0x000fe40003f06070 */
[----:B------:R-:W-:-:S04]  /*0190*/  LOP3.LUT R2, R5, R0, RZ, 0x3c, !PT ;  /* 0x0000000005027212 */ /* 0x000fc800078e3cff */
[----:B------:R-:W-:-:S07]  /*01a0*/  ISETP.GE.AND P1, PT, R2, RZ, PT ;  /* 0x000000ff0200720c */ /* 0x000fce0003f26270 */
[----:B------:R-:W-:-:S04]  /*01b0*/  @P0 VIADD R3, R3, 0x1 ;  /* 0x0000000103030836 */ /* 0x000fc80000000000 */
[----:B------:R-:W-:-:S04]  /*01c0*/  IMAD.MOV.U32 R11, RZ, RZ, R3 ;  /* 0x000000ffff0b7224 */ /* 0x000fc800078e0003 */
[----:B------:R-:W-:Y:S01]  /*01d0*/  @!P1 IMAD.MOV R11, RZ, RZ, -R11 ;  /* 0x000000ffff0b9224 */ /* 0x000fe200078e0a0b */
[----:B------:R-:W-:-:S04]  /*01e0*/  @!P2 LOP3.LUT R11, RZ, R0, RZ, 0x33, !PT ;  /* 0x00000000ff0ba212 */ /* 0x000fc800078e33ff */
[----:B-1----:R-:W-:-:S13]  /*01f0*/  ISETP.GE.AND P0, PT, R11, UR4, PT ;  /* 0x000000040b007c0c */ /* 0x002fda000bf06270 */
[----:B------:R-:W-:Y:S05]  /*0200*/  @P0 EXIT ;  /* 0x000000000000094d */ /* 0x000fea0003800000 */
[----:B------:R-:W0:Y:S01]  /*0210*/  LDC.64 R8, c[0x0][0x3b8] ;  /* 0x0000ee00ff087b82 */ /* 0x000e220000000a00 */
[----:B------:R-:W1:Y:S01]  /*0220*/  LDCU.64 UR4, c[0x0][0x358] ;  /* 0x00006b00ff0477ac */ /* 0x000e620008000a00 */
[----:B------:R-:W2:Y:S06]  /*0230*/  LDCU.64 UR6, c[0x0][0x390] ;  /* 0x00007200ff0677ac */ /* 0x000eac0008000a00 */
[----:B------:R-:W3:Y:S01]  /*0240*/  LDC.64 R6, c[0x0][0x3b0] ;  /* 0x0000ec00ff067b82 */ /* 0x000ee20000000a00 */
[----:B0-----:R-:W-:-:S05]  /*0250*/  IMAD.WIDE R8, R11, 0x4, R8 ;  /* 0x000000040b087825 */ /* 0x001fca00078e0208 */
[----:B-1----:R-:W4:Y:S01]  /*0260*/  LDG.E.CONSTANT R2, desc[UR4][R8.64] ;  /* 0x0000000408027981 */ /* 0x002f22000c1e9900 */
[----:B---3--:R-:W-:-:S05]  /*0270*/  IMAD.WIDE R6, R11, 0x4, R6 ;  /* 0x000000040b067825 */ /* 0x008fca00078e0206 */
[----:B------:R0:W5:Y:S01]  /*0280*/  LDG.E.CONSTANT R3, desc[UR4][R6.64] ;  /* 0x0000000406037981 */ /* 0x000162000c1e9900 */
[----:B------:R-:W-:Y:S01]  /*0290*/  IMAD.MOV R4, RZ, RZ, -R11 ;  /* 0x000000ffff047224 */ /* 0x000fe200078e0a0b */
[----:B------:R-:W-:Y:S01]  /*02a0*/  BSSY.RECONVERGENT B0, `(.L_x_0) ;  /* 0x00000e6000007945 */ /* 0x000fe20003800200 */
[----:B------:R-:W-:Y:S02]  /*02b0*/  IMAD.MOV.U32 R23, RZ, RZ, RZ ;  /* 0x000000ffff177224 */ /* 0x000fe400078e00ff */
[----:B------:R-:W-:Y:S01]  /*02c0*/  IMAD R4, R0, R4, R5 ;  /* 0x0000000400047224 */ /* 0x000fe200078e0205 */
[----:B----4-:R-:W-:-:S13]  /*02d0*/  ISETP.GE.AND P0, PT, R2, 0x1, PT ;  /* 0x000000010200780c */ /* 0x010fda0003f06270 */
[----:B0-2---:R-:W-:Y:S05]  /*02e0*/  @!P0 BRA `(.L_x_1) ;  /* 0x0000000c00848947 */ /* 0x005fea0003800000 */
[C---:B------:R-:W-:Y:S01]  /*02f0*/  ISETP.GE.U32.AND P1, PT, R2.reuse, 0x8, PT ;  /* 0x000000080200780c */ /* 0x040fe20003f26070 */
[----:B------:R-:W-:Y:S01]  /*0300*/  BSSY.RECONVERGENT B1, `(.L_x_2) ;  /* 0x000006c000017945 */ /* 0x000fe20003800200 */
[----:B------:R-:W-:Y:S01]  /*0310*/  LOP3.LUT R6, R2, 0x7, RZ, 0xc0, !PT ;  /* 0x0000000702067812 */ /* 0x000fe200078ec0ff */
[----:B------:R-:W-:Y:S01]  /*0320*/  IMAD.MOV.U32 R23, RZ, RZ, RZ ;  /* 0x000000ffff177224 */ /* 0x000fe200078e00ff */
[----:B------:R-:W-:Y:S01]  /*0330*/  SHF.R.S32.HI R7, RZ, 0x1f, R4 ;  /* 0x0000001fff077819 */ /* 0x000fe20000011404 */
[----:B------:R-:W-:Y:S01]  /*0340*/  IMAD.MOV.U32 R8, RZ, RZ, RZ ;  /* 0x000000ffff087224 */ /* 0x000fe200078e00ff */
[----:B------:R-:W-:-:S07]  /*0350*/  ISETP.NE.AND P0, PT, R6, RZ, PT ;  /* 0x000000ff0600720c */ /* 0x000fce0003f05270 */
[----:B------:R-:W-:Y:S06]  /*0360*/  @!P1 BRA `(.L_x_3) ;  /* 0x0000000400949947 */ /* 0x000fec0003800000 */
[----:B------:R-:W-:Y:S01]  /*0370*/  LOP3.LUT R8, R2, 0x7ffffff8, RZ, 0xc0, !PT ;  /* 0x7ffffff802087812 */ /* 0x000fe200078ec0ff */
[----:B------:R-:W-:Y:S02]  /*0380*/  IMAD.MOV.U32 R23, RZ, RZ, RZ ;  /* 0x000000ffff177224 */ /* 0x000fe400078e00ff */
[----:B-----5:R-:W-:Y:S02]  /*0390*/  IMAD.MOV.U32 R9, RZ, RZ, R3 ;  /* 0x000000ffff097224 */ /* 0x020fe400078e0003 */
[----:B------:R-:W-:-:S07]  /*03a0*/  IMAD.MOV R5, RZ, RZ, -R8 ;  /* 0x000000ffff057224 */ /* 0x000fce00078e0a08 */
.L_x_4:
[----:B------:R-:W0:Y:S08]  /*03b0*/  LDC.64 R14, c[0x0][0x3a0] ;  /* 0x0000e800ff0e7b82 */ /* 0x000e300000000a00 */
[----:B------:R-:W1:Y:S08]  /*03c0*/  LDC.64 R10, c[0x0][0x398] ;  /* 0x0000e600ff0a7b82 */ /* 0x000e700000000a00 */
[----:B------:R-:W2:Y:S01]  /*03d0*/  LDC.64 R12, c[0x0][0x388] ;  /* 0x0000e200ff0c7b82 */ /* 0x000ea20000000a00 */
[----:B0-----:R-:W-:-:S05]  /*03e0*/  IMAD.WIDE R14, R9, 0x4, R14 ;  /* 0x00000004090e7825 */ /* 0x001fca00078e020e */
[----:B------:R-:W3:Y:S04]  /*03f0*/  LDG.E.CONSTANT R27, desc[UR4][R14.64] ;  /* 0x000000040e1b7981 */ /* 0x000ee8000c1e9900 */
[----:B------:R-:W4:Y:S01]  /*0400*/  LDG.E.CONSTANT R29, desc[UR4][R14.64+0x4] ;  /* 0x000004040e1d7981 */ /* 0x000f22000c1e9900 */
[----:B-1----:R-:W-:-:S03]  /*0410*/  IMAD.WIDE R10, R9, 0x4, R10 ;  /* 0x00000004090a7825 */ /* 0x002fc600078e020a */
[----:B------:R-:W5:Y:S04]  /*0420*/  LDG.E.CONSTANT R17, desc[UR4][R14.64+0x8] ;  /* 0x000008040e117981 */ /* 0x000f68000c1e9900 */
[----:B------:R-:W2:Y:S04]  /*0430*/  LDG.E.CONSTANT R21, desc[UR4][R10.64] ;  /* 0x000000040a157981 */ /* 0x000ea8000c1e9900 */
[----:B------:R-:W5:Y:S04]  /*0440*/  LDG.E.CONSTANT R25, desc[UR4][R10.64+0x4] ;  /* 0x000004040a197981 */ /* 0x000f68000c1e9900 */
[----:B------:R-:W5:Y:S01]  /*0450*/  LDG.E.CONSTANT R19, desc[UR4][R10.64+0x8] ;  /* 0x000008040a137981 */ /* 0x000f62000c1e9900 */
[----:B---3--:R-:W-:-:S05]  /*0460*/  IMAD R27, R27, R0, RZ ;  /* 0x000000001b1b7224 */ /* 0x008fca00078e02ff */
[----:B------:R-:W-:Y:S01]  /*0470*/  IADD3 R20, P1, PT, R4, R27, RZ ;  /* 0x0000001b04147210 */ /* 0x000fe20007f3e0ff */
[----:B----4-:R-:W-:-:S03]  /*0480*/  IMAD R16, R29, R0, RZ ;  /* 0x000000001d107224 */ /* 0x010fc600078e02ff */
[-C--:B------:R-:W-:Y:S02]  /*0490*/  LEA.HI.X.SX32 R27, R27, R7.reuse, 0x1, P1 ;  /* 0x000000071b1b7211 */ /* 0x080fe400008f0eff */
[----:B------:R-:W-:Y:S02]  /*04a0*/  LEA R28, P1, R20, UR6, 0x2 ;  /* 0x00000006141c7c11 */ /* 0x000fe4000f8210ff */
[----:B------:R-:W-:Y:S02]  /*04b0*/  IADD3 R18, P2, PT, R4, R16, RZ ;  /* 0x0000001004127210 */ /* 0x000fe40007f5e0ff */
[----:B------:R-:W-:Y:S01]  /*04c0*/  LEA.HI.X R29, R20, UR7, R27, 0x2, P1 ;  /* 0x00000007141d7c11 */ /* 0x000fe200088f141b */
[----:B--2---:R-:W-:Y:S01]  /*04d0*/  IMAD.WIDE R20, R21, 0x4, R12 ;  /* 0x0000000415147825 */ /* 0x004fe200078e020c */
[----:B------:R-:W-:Y:S02]  /*04e0*/  LEA.HI.X.SX32 R27, R16, R7, 0x1, P2 ;  /* 0x00000007101b7211 */ /* 0x000fe400010f0eff */
[C---:B------:R-:W-:Y:S01]  /*04f0*/  LEA R26, P1, R18.reuse, UR6, 0x2 ;  /* 0x00000006121a7c11 */ /* 0x040fe2000f8210ff */
[----:B------:R5:W2:Y:S03]  /*0500*/  LDG.E.CONSTANT R22, desc[UR4][R28.64] ;  /* 0x000000041c167981 */ /* 0x000aa6000c1e9900 */
[----:B------:R-:W-:Y:S01]  /*0510*/  LEA.HI.X R27, R18, UR7, R27, 0x2, P1 ;  /* 0x00000007121b7c11 */ /* 0x000fe200088f141b */
[----:B------:R-:W2:Y:S01]  /*0520*/  LDG.E.CONSTANT R20, desc[UR4][R20.64] ;  /* 0x0000000414147981 */ /* 0x000ea2000c1e9900 */
[----:B-----5:R-:W-:-:S03]  /*0530*/  IMAD.WIDE R28, R25, 0x4, R12 ;  /* 0x00000004191c7825 */ /* 0x020fc600078e020c */
[----:B------:R-:W3:Y:S04]  /*0540*/  LDG.E.CONSTANT R25, desc[UR4][R26.64] ;  /* 0x000000041a197981 */ /* 0x000ee8000c1e9900 */
[----:B------:R-:W3:Y:S01]  /*0550*/  LDG.E.CONSTANT R24, desc[UR4][R28.64] ;  /* 0x000000041c187981 */ /* 0x000ee2000c1e9900 */
[----:B------:R-:W-:-:S03]  /*0560*/  IMAD R17, R17, R0, RZ ;  /* 0x0000000011117224 */ /* 0x000fc600078e02ff */
[----:B------:R-:W4:Y:S02]  /*0570*/  LDG.E.CONSTANT R21, desc[UR4][R14.64+0xc] ;  /* 0x00000c040e157981 */ /* 0x000f24000c1e9900 */
[----:B------:R-:W-:Y:S02]  /*0580*/  IADD3 R18, P1, PT, R4, R17, RZ ;  /* 0x0000001104127210 */ /* 0x000fe40007f3e0ff */
[----:B------:R-:W5:Y:S02]  /*0590*/  LDG.E.CONSTANT R26, desc[UR4][R14.64+0x10] ;  /* 0x000010040e1a7981 */ /* 0x000f64000c1e9900 */
[----:B------:R-:W-:Y:S02]  /*05a0*/  LEA.HI.X.SX32 R17, R17, R7, 0x1, P1 ;  /* 0x0000000711117211 */ /* 0x000fe400008f0eff */
[C---:B------:R-:W-:Y:S01]  /*05b0*/  LEA R16, P1, R18.reuse, UR6, 0x2 ;  /* 0x0000000612107c11 */ /* 0x040fe2000f8210ff */
[----:B------:R-:W5:Y:S03]  /*05c0*/  LDG.E.CONSTANT R27, desc[UR4][R14.64+0x14] ;  /* 0x000014040e1b7981 */ /* 0x000f66000c1e9900 */
[----:B------:R-:W-:Y:S01]  /*05d0*/  LEA.HI.X R17, R18, UR7, R17, 0x2, P1 ;  /* 0x0000000712117c11 */ /* 0x000fe200088f1411 */
[----:B------:R-:W-:Y:S01]  /*05e0*/  IMAD.WIDE R18, R19, 0x4, R12 ;  /* 0x0000000413127825 */ /* 0x000fe200078e020c */
[----:B------:R-:W5:Y:S04]  /*05f0*/  LDG.E.CONSTANT R29, desc[UR4][R10.64+0xc] ;  /* 0x00000c040a1d7981 */ /* 0x000f68000c1e9900 */
[----:B------:R0:W5:Y:S04]  /*0600*/  LDG.E.CONSTANT R16, desc[UR4][R16.64] ;  /* 0x0000000410107981 */ /* 0x000168000c1e9900 */
[----:B------:R-:W5:Y:S04]  /*0610*/  LDG.E.CONSTANT R19, desc[UR4][R18.64] ;  /* 0x0000000412137981 */ /* 0x000f68000c1e9900 */
[----:B------:R-:W5:Y:S01]  /*0620*/  LDG.E.CONSTANT R18, desc[UR4][R10.64+0x1c] ;  /* 0x00001c040a127981 */ /* 0x000f62000c1e9900 */
[----:B--2---:R-:W-:-:S03]  /*0630*/  FFMA R20, R22, R20, R23 ;  /* 0x0000001416147223 */ /* 0x004fc60000000017 */
[----:B------:R-:W2:Y:S04]  /*0640*/  LDG.E.CONSTANT R23, desc[UR4][R10.64+0x10] ;  /* 0x000010040a177981 */ /* 0x000ea8000c1e9900 */
[----:B------:R-:W2:Y:S01]  /*0650*/  LDG.E.CONSTANT R22, desc[UR4][R10.64+0x18] ;  /* 0x000018040a167981 */ /* 0x000ea2000c1e9900 */
[----:B---3--:R-:W-:-:S03]  /*0660*/  FFMA R28, R25, R24, R20 ;  /* 0x00000018191c7223 */ /* 0x008fc60000000014 */
[----:B------:R-:W3:Y:S04]  /*0670*/  LDG.E.CONSTANT R25, desc[UR4][R14.64+0x18] ;  /* 0x000018040e197981 */ /* 0x000ee8000c1e9900 */
[----:B------:R-:W3:Y:S04]  /*0680*/  LDG.E.CONSTANT R24, desc[UR4][R14.64+0x1c] ;  /* 0x00001c040e187981 */ /* 0x000ee8000c1e9900 */
[----:B------:R1:W3:Y:S01]  /*0690*/  LDG.E.CONSTANT R20, desc[UR4][R10.64+0x14] ;  /* 0x000014040a147981 */ /* 0x0002e2000c1e9900 */
[----:B----4-:R-:W-:-:S05]  /*06a0*/  IMAD R21, R21, R0, RZ ;  /* 0x0000000015157224 */ /* 0x010fca00078e02ff */
[----:B0-----:R-:W-:Y:S01]  /*06b0*/  IADD3 R17, P1, PT, R4, R21, RZ ;  /* 0x0000001504117210 */ /* 0x001fe20007f3e0ff */
[----:B-----5:R-:W-:Y:S02]  /*06c0*/  IMAD R26, R26, R0, RZ ;  /* 0x000000001a1a7224 */ /* 0x020fe400078e02ff */
[----:B------:R-:W-:Y:S01]  /*06d0*/  FFMA R19, R16, R19, R28 ;  /* 0x0000001310137223 */ /* 0x000fe2000000001c */
[----:B------:R-:W-:Y:S02]  /*06e0*/  LEA.HI.X.SX32 R28, R21, R7, 0x1, P1 ;  /* 0x00000007151c7211 */ /* 0x000fe400008f0eff */
[----:B------:R-:W-:-:S04]  /*06f0*/  LEA R16, P1, R17, UR6, 0x2 ;  /* 0x0000000611107c11 */ /* 0x000fc8000f8210ff */
[----:B------:R-:W-:Y:S02]  /*0700*/  LEA.HI.X R17, R17, UR7, R28, 0x2, P1 ;  /* 0x0000000711117c11 */ /* 0x000fe400088f141c */
[----:B------:R-:W-:Y:S01]  /*0710*/  IADD3 R21, P1, PT, R4, R26, RZ ;  /* 0x0000001a04157210 */ /* 0x000fe20007f3e0ff */
[----:B------:R-:W-:Y:S02]  /*0720*/  IMAD R27, R27, R0, RZ ;  /* 0x000000001b1b7224 */ /* 0x000fe400078e02ff */
[----:B------:R2:W4:Y:S01]  /*0730*/  LDG.E.CONSTANT R28, desc[UR4][R16.64] ;  /* 0x00000004101c7981 */ /* 0x000522000c1e9900 */
[----:B------:R-:W-:Y:S02]  /*0740*/  LEA.HI.X.SX32 R26, R26, R7, 0x1, P1 ;  /* 0x000000071a1a7211 */ /* 0x000fe400008f0eff */
[----:B-1----:R-:W-:-:S04]  /*0750*/  LEA R10, P1, R21, UR6, 0x2 ;  /* 0x00000006150a7c11 */ /* 0x002fc8000f8210ff */
[----:B------:R-:W-:Y:S02]  /*0760*/  LEA.HI.X R11, R21, UR7, R26, 0x2, P1 ;  /* 0x00000007150b7c11 */ /* 0x000fe400088f141a */
[----:B------:R-:W-:-:S04]  /*0770*/  IADD3 R21, P1, PT, R4, R27, RZ ;  /* 0x0000001b04157210 */ /* 0x000fc80007f3e0ff */
[----:B------:R-:W-:Y:S02]  /*0780*/  LEA.HI.X.SX32 R27, R27, R7, 0x1, P1 ;  /* 0x000000071b1b7211 */ /* 0x000fe400008f0eff */
[----:B------:R-:W-:Y:S01]  /*0790*/  LEA R26, P1, R21, UR6, 0x2 ;  /* 0x00000006151a7c11 */ /* 0x000fe2000f8210ff */
[----:B------:R-:W-:Y:S02]  /*07a0*/  IMAD.WIDE R14, R29, 0x4, R12 ;  /* 0x000000041d0e7825 */ /* 0x000fe400078e020c */
[----:B------:R0:W5:Y:S01]  /*07b0*/  LDG.E.CONSTANT R29, desc[UR4][R10.64] ;  /* 0x000000040a1d7981 */ /* 0x000162000c1e9900 */
[----:B------:R-:W-:-:S03]  /*07c0*/  LEA.HI.X R27, R21, UR7, R27, 0x2, P1 ;  /* 0x00000007151b7c11 */ /* 0x000fc600088f141b */
[----:B------:R-:W4:Y:S04]  /*07d0*/  LDG.E.CONSTANT R14, desc[UR4][R14.64] ;  /* 0x000000040e0e7981 */ /* 0x000f28000c1e9900 */
[----:B------:R-:W5:Y:S01]  /*07e0*/  LDG.E.CONSTANT R26, desc[UR4][R26.64] ;  /* 0x000000041a1a7981 */ /* 0x000f62000c1e9900 */
[----:B--2---:R-:W-:-:S06]  /*07f0*/  IMAD.WIDE R16, R23, 0x4, R12 ;  /* 0x0000000417107825 */ /* 0x004fcc00078e020c */
[----:B------:R1:W5:Y:S01]  /*0800*/  LDG.E.CONSTANT R16, desc[UR4][R16.64] ;  /* 0x0000000410107981 */ /* 0x000362000c1e9900 */
[----:B---3--:R-:W-:-:S05]  /*0810*/  IMAD R25, R25, R0, RZ ;  /* 0x0000000019197224 */ /* 0x008fca00078e02ff */
[----:B0-----:R-:W-:Y:S01]  /*0820*/  IADD3 R11, P1, PT, R4, R25, RZ ;  /* 0x00000019040b7210 */ /* 0x001fe20007f3e0ff */
[----:B-1----:R-:W-:Y:S02]  /*0830*/  IMAD R17, R24, R0, RZ ;  /* 0x0000000018117224 */ /* 0x002fe400078e02ff */
[----:B------:R-:W-:Y:S01]  /*0840*/  IMAD.WIDE R20, R20, 0x4, R12 ;  /* 0x0000000414147825 */ /* 0x000fe200078e020c */
[----:B------:R-:W-:Y:S02]  /*0850*/  LEA.HI.X.SX32 R24, R25, R7, 0x1, P1 ;  /* 0x0000000719187211 */ /* 0x000fe400008f0eff */
[C---:B------:R-:W-:Y:S02]  /*0860*/  LEA R10, P1, R11.reuse, UR6, 0x2 ;  /* 0x000000060b0a7c11 */ /* 0x040fe4000f8210ff */
[----:B------:R-:W-:Y:S01]  /*0870*/  IADD3 R23, P2, PT, R4, R17, RZ ;  /* 0x0000001104177210 */ /* 0x000fe20007f5e0ff */
[----:B------:R0:W2:Y:S01]  /*0880*/  LDG.E.CONSTANT R15, desc[UR4][R20.64] ;  /* 0x00000004140f7981 */ /* 0x0000a2000c1e9900 */
[----:B------:R-:W-:Y:S01]  /*0890*/  LEA.HI.X R11, R11, UR7, R24, 0x2, P1 ;  /* 0x000000070b0b7c11 */ /* 0x000fe200088f1418 */
[----:B------:R-:W-:-:S04]  /*08a0*/  IMAD.WIDE R24, R22, 0x4, R12 ;  /* 0x0000000416187825 */ /* 0x000fc800078e020c */
[----:B------:R-:W3:Y:S01]  /*08b0*/  LDG.E.CONSTANT R10, desc[UR4][R10.64] ;  /* 0x000000040a0a7981 */ /* 0x000ee2000c1e9900 */
[----:B0-----:R-:W-:Y:S01]  /*08c0*/  IMAD.WIDE R20, R18, 0x4, R12 ;  /* 0x0000000412147825 */ /* 0x001fe200078e020c */
[----:B------:R-:W-:Y:S02]  /*08d0*/  LEA.HI.X.SX32 R18, R17, R7, 0x1, P2 ;  /* 0x0000000711127211 */ /* 0x000fe400010f0eff */
[----:B------:R-:W3:Y:S01]  /*08e0*/  LDG.E.CONSTANT R24, desc[UR4][R24.64] ;  /* 0x0000000418187981 */ /* 0x000ee2000c1e9900 */
[----:B------:R-:W-:-:S03]  /*08f0*/  LEA R12, P1, R23, UR6, 0x2 ;  /* 0x00000006170c7c11 */ /* 0x000fc6000f8210ff */
[----:B------:R-:W3:Y:S01]  /*0900*/  LDG.E.CONSTANT R20, desc[UR4][R20.64] ;  /* 0x0000000414147981 */ /* 0x000ee2000c1e9900 */
[----:B------:R-:W-:-:S05]  /*0910*/  LEA.HI.X R13, R23, UR7, R18, 0x2, P1 ;  /* 0x00000007170d7c11 */ /* 0x000fca00088f1412 */
[----:B------:R-:W3:Y:S01]  /*0920*/  LDG.E.CONSTANT R12, desc[UR4][R12.64] ;  /* 0x000000040c0c7981 */ /* 0x000ee2000c1e9900 */
[----:B------:R-:W-:-:S05]  /*0930*/  VIADD R5, R5, 0x8 ;  /* 0x0000000805057836 */ /* 0x000fca0000000000 */
[----:B------:R-:W-:Y:S01]  /*0940*/  ISETP.NE.AND P1, PT, R5, RZ, PT ;  /* 0x000000ff0500720c */ /* 0x000fe20003f25270 */
[----:B----4-:R-:W-:Y:S01]  /*0950*/  FFMA R14, R28, R14, R19 ;  /* 0x0000000e1c0e7223 */ /* 0x010fe20000000013 */
[----:B------:R-:W-:-:S03]  /*0960*/  VIADD R9, R9, 0x8 ;  /* 0x0000000809097836 */ /* 0x000fc60000000000 */
[----:B-----5:R-:W-:-:S04]  /*0970*/  FFMA R29, R29, R16, R14 ;  /* 0x000000101d1d7223 */ /* 0x020fc8000000000e */
[----:B--2---:R-:W-:-:S04]  /*0980*/  FFMA R15, R26, R15, R29 ;  /* 0x0000000f1a0f7223 */ /* 0x004fc8000000001d */
[----:B---3--:R-:W-:-:S04]  /*0990*/  FFMA R15, R10, R24, R15 ;  /* 0x000000180a0f7223 */ /* 0x008fc8000000000f */
[----:B------:R-:W-:Y:S01]  /*09a0*/  FFMA R23, R12, R20, R15 ;  /* 0x000000140c177223 */ /* 0x000fe2000000000f */
[----:B------:R-:W-:Y:S06]  /*09b0*/  @P1 BRA `(.L_x_4) ;  /* 0xfffffff8007c1947 */ /* 0x000fec000383ffff */
.L_x_3:
[----:B------:R-:W-:Y:S05]  /*09c0*/  BSYNC.RECONVERGENT B1 ;  /* 0x0000000000017941 */ /* 0x000fea0003800200 */
.L_x_2:
[----:B------:R-:W-:Y:S05]  /*09d0*/  @!P0 BRA `(.L_x_1) ;  /* 0x0000000400c88947 */ /* 0x000fea0003800000 */
[----:B------:R-:W-:Y:S01]  /*09e0*/  ISETP.GE.U32.AND P1, PT, R6, 0x4, PT ;  /* 0x000000040600780c */ /* 0x000fe20003f26070 */
[----:B------:R-:W-:Y:S01]  /*09f0*/  BSSY.RECONVERGENT B1, `(.L_x_5) ;  /* 0x0000038000017945 */ /* 0x000fe20003800200 */
[----:B------:R-:W-:-:S04]  /*0a00*/  LOP3.LUT R9, R2, 0x3, RZ, 0xc0, !PT ;  /* 0x0000000302097812 */ /* 0x000fc800078ec0ff */
[----:B------:R-:W-:-:S07]  /*0a10*/  ISETP.NE.AND P0, PT, R9, RZ, PT ;  /* 0x000000ff0900720c */ /* 0x000fce0003f05270 */
[----:B------:R-:W-:Y:S06]  /*0a20*/  @!P1 BRA `(.L_x_6) ;  /* 0x0000000000d09947 */ /* 0x000fec0003800000 */
[----:B------:R-:W0:Y:S01]  /*0a30*/  LDC.64 R12, c[0x0][0x3a0] ;  /* 0x0000e800ff0c7b82 */ /* 0x000e220000000a00 */
[----:B-----5:R-:W-:Y:S01]  /*0a40*/  IMAD.IADD R5, R3, 0x1, R8 ;  /* 0x0000000103057824 */ /* 0x020fe200078e0208 */
[----:B------:R-:W1:Y:S06]  /*0a50*/  LDCU.64 UR8, c[0x0][0x390] ;  /* 0x00007200ff0877ac */ /* 0x000e6c0008000a00 */
[----:B------:R-:W2:Y:S08]  /*0a60*/  LDC.64 R14, c[0x0][0x398] ;  /* 0x0000e600ff0e7b82 */ /* 0x000eb00000000a00 */
[----:B------:R-:W3:Y:S01]  /*0a70*/  LDC.64 R10, c[0x0][0x388] ;  /* 0x0000e200ff0a7b82 */ /* 0x000ee20000000a00 */
[----:B0-----:R-:W-:-:S05]  /*0a80*/  IMAD.WIDE R12, R5, 0x4, R12 ;  /* 0x00000004050c7825 */ /* 0x001fca00078e020c */
[----:B------:R-:W4:Y:S04]  /*0a90*/  LDG.E.CONSTANT R21, desc[UR4][R12.64] ;  /* 0x000000040c157981 */ /* 0x000f28000c1e9900 */
[----:B------:R-:W3:Y:S01]  /*0aa0*/  LDG.E.CONSTANT R6, desc[UR4][R12.64+0x4] ;  /* 0x000004040c067981 */ /* 0x000ee2000c1e9900 */
[----:B--2---:R-:W-:-:S03]  /*0ab0*/  IMAD.WIDE R14, R5, 0x4, R14 ;  /* 0x00000004050e7825 */ /* 0x004fc600078e020e */
[----:B------:R-:W2:Y:S04]  /*0ac0*/  LDG.E.CONSTANT R29, desc[UR4][R12.64+0x8] ;  /* 0x000008040c1d7981 */ /* 0x000ea8000c1e9900 */
[----:B------:R0:W2:Y:S04]  /*0ad0*/  LDG.E.CONSTANT R27, desc[UR4][R12.64+0xc] ;  /* 0x00000c040c1b7981 */ /* 0x0000a8000c1e9900 */
[----:B------:R-:W2:Y:S04]  /*0ae0*/  LDG.E.CONSTANT R25, desc[UR4][R14.64] ;  /* 0x000000040e197981 */ /* 0x000ea8000c1e9900 */
[----:B------:R-:W2:Y:S04]  /*0af0*/  LDG.E.CONSTANT R17, desc[UR4][R14.64+0x4] ;  /* 0x000004040e117981 */ /* 0x000ea8000c1e9900 */
[----:B------:R-:W2:Y:S04]  /*0b00*/  LDG.E.CONSTANT R19, desc[UR4][R14.64+0x8] ;  /* 0x000008040e137981 */ /* 0x000ea8000c1e9900 */
[----:B------:R0:W2:Y:S01]  /*0b10*/  LDG.E.CONSTANT R5, desc[UR4][R14.64+0xc] ;  /* 0x00000c040e057981 */ /* 0x0000a2000c1e9900 */
[----:B----4-:R-:W-:-:S02]  /*0b20*/  IMAD R21, R21, R0, RZ ;  /* 0x0000000015157224 */ /* 0x010fc400078e02ff */
[----:B---3--:R-:W-:-:S03]  /*0b30*/  IMAD R6, R6, R0, RZ ;  /* 0x0000000006067224 */ /* 0x008fc600078e02ff */
[C---:B------:R-:W-:Y:S02]  /*0b40*/  IADD3 R18, P2, PT, R4.reuse, R21, RZ ;  /* 0x0000001504127210 */ /* 0x040fe40007f5e0ff */
[----:B------:R-:W-:Y:S02]  /*0b50*/  IADD3 R16, P1, PT, R4, R6, RZ ;  /* 0x0000000604107210 */ /* 0x000fe40007f3e0ff */
[-C--:B------:R-:W-:Y:S01]  /*0b60*/  LEA.HI.X.SX32 R22, R21, R7.reuse, 0x1, P2 ;  /* 0x0000000715167211 */ /* 0x080fe200010f0eff */
[----:B--2---:R-:W-:Y:S01]  /*0b70*/  IMAD R29, R29, R0, RZ ;  /* 0x000000001d1d7224 */ /* 0x004fe200078e02ff */
[----:B------:R-:W-:Y:S02]  /*0b80*/  LEA.HI.X.SX32 R21, R6, R7, 0x1, P1 ;  /* 0x0000000706157211 */ /* 0x000fe400008f0eff */
[----:B-1----:R-:W-:Y:S02]  /*0b90*/  LEA R20, P1, R16, UR8, 0x2 ;  /* 0x0000000810147c11 */ /* 0x002fe4000f8210ff */
[----:B0-----:R-:W-:-:S02]  /*0ba0*/  LEA R12, P2, R18, UR8, 0x2 ;  /* 0x00000008120c7c11 */ /* 0x001fc4000f8410ff */
[----:B------:R-:W-:Y:S01]  /*0bb0*/  LEA.HI.X R21, R16, UR9, R21, 0x2, P1 ;  /* 0x0000000910157c11 */ /* 0x000fe200088f1415 */
[----:B------:R-:W-:Y:S01]  /*0bc0*/  IMAD R27, R27, R0, RZ ;  /* 0x000000001b1b7224 */ /* 0x000fe200078e02ff */
[----:B------:R-:W-:Y:S01]  /*0bd0*/  IADD3 R15, P1, PT, R4, R29, RZ ;  /* 0x0000001d040f7210 */ /* 0x000fe20007f3e0ff */
[----:B------:R-:W-:Y:S01]  /*0be0*/  IMAD.WIDE R24, R25, 0x4, R10 ;  /* 0x0000000419187825 */ /* 0x000fe200078e020a */
[----:B------:R-:W-:Y:S01]  /*0bf0*/  LEA.HI.X R13, R18, UR9, R22, 0x2, P2 ;  /* 0x00000009120d7c11 */ /* 0x000fe200090f1416 */
[----:B------:R-:W2:Y:S01]  /*0c00*/  LDG.E.CONSTANT R20, desc[UR4][R20.64] ;  /* 0x0000000414147981 */ /* 0x000ea2000c1e9900 */
[----:B------:R-:W-:Y:S01]  /*0c10*/  LEA.HI.X.SX32 R26, R29, R7, 0x1, P1 ;  /* 0x000000071d1a7211 */ /* 0x000fe200008f0eff */
[--C-:B------:R-:W-:Y:S01]  /*0c20*/  IMAD.WIDE R16, R17, 0x4, R10.reuse ;  /* 0x0000000411107825 */ /* 0x100fe200078e020a */
[----:B------:R-:W-:Y:S01]  /*0c30*/  LEA R14, P1, R15, UR8, 0x2 ;  /* 0x000000080f0e7c11 */ /* 0x000fe2000f8210ff */
[----:B------:R0:W3:Y:S01]  /*0c40*/  LDG.E.CONSTANT R6, desc[UR4][R12.64] ;  /* 0x000000040c067981 */ /* 0x0000e2000c1e9900 */
[----:B------:R-:W-:Y:S01]  /*0c50*/  IADD3 R22, P2, PT, R4, R27, RZ ;  /* 0x0000001b04167210 */ /* 0x000fe20007f5e0ff */
[----:B------:R-:W-:Y:S01]  /*0c60*/  IMAD.WIDE R18, R19, 0x4, R10 ;  /* 0x0000000413127825 */ /* 0x000fe200078e020a */
[----:B------:R-:W-:Y:S01]  /*0c70*/  LEA.HI.X R15, R15, UR9, R26, 0x2, P1 ;  /* 0x000000090f0f7c11 */ /* 0x000fe200088f141a */
[----:B------:R-:W3:Y:S01]  /*0c80*/  LDG.E.CONSTANT R24, desc[UR4][R24.64] ;  /* 0x0000000418187981 */ /* 0x000ee2000c1e9900 */
[----:B------:R-:W-:Y:S01]  /*0c90*/  LEA.HI.X.SX32 R27, R27, R7, 0x1, P2 ;  /* 0x000000071b1b7211 */ /* 0x000fe200010f0eff */
[----:B------:R-:W-:-:S02]  /*0ca0*/  IMAD.WIDE R10, R5, 0x4, R10 ;  /* 0x00000004050a7825 */ /* 0x000fc400078e020a */
[----:B------:R-:W2:Y:S01]  /*0cb0*/  LDG.E.CONSTANT R17, desc[UR4][R16.64] ;  /* 0x0000000410117981 */ /* 0x000ea2000c1e9900 */
[----:B0-----:R-:W-:-:S03]  /*0cc0*/  LEA R12, P1, R22, UR8, 0x2 ;  /* 0x00000008160c7c11 */ /* 0x001fc6000f8210ff */
[----:B------:R-:W4:Y:S01]  /*0cd0*/  LDG.E.CONSTANT R18, desc[UR4][R18.64] ;  /* 0x0000000412127981 */ /* 0x000f22000c1e9900 */
[----:B------:R-:W-:-:S03]  /*0ce0*/  LEA.HI.X R13, R22, UR9, R27, 0x2, P1 ;  /* 0x00000009160d7c11 */ /* 0x000fc600088f141b */
[----:B------:R-:W4:Y:S04]  /*0cf0*/  LDG.E.CONSTANT R15, desc[UR4][R14.64] ;  /* 0x000000040e0f7981 */ /* 0x000f28000c1e9900 */
[----:B------:R-:W4:Y:S04]  /*0d00*/  LDG.E.CONSTANT R10, desc[UR4][R10.64] ;  /* 0x000000040a0a7981 */ /* 0x000f28000c1e9900 */
[----:B------:R-:W4:Y:S01]  /*0d10*/  LDG.E.CONSTANT R13, desc[UR4][R12.64] ;  /* 0x000000040c0d7981 */ /* 0x000f22000c1e9900 */
[----:B------:R-:W-:Y:S02]  /*0d20*/  VIADD R8, R8, 0x4 ;  /* 0x0000000408087836 */ /* 0x000fe40000000000 */
[----:B---3--:R-:W-:-:S04]  /*0d30*/  FFMA R23, R6, R24, R23 ;  /* 0x0000001806177223 */ /* 0x008fc80000000017 */
[----:B--2---:R-:W-:-:S04]  /*0d40*/  FFMA R20, R20, R17, R23 ;  /* 0x0000001114147223 */ /* 0x004fc80000000017 */
[----:B----4-:R-:W-:-:S04]  /*0d50*/  FFMA R20, R15, R18, R20 ;  /* 0x000000120f147223 */ /* 0x010fc80000000014 */
[----:B------:R-:W-:-:S07]  /*0d60*/  FFMA R23, R13, R10, R20 ;  /* 0x0000000a0d177223 */ /* 0x000fce0000000014 */
.L_x_6:
[----:B------:R-:W-:Y:S05]  /*0d70*/  BSYNC.RECONVERGENT B1 ;  /* 0x0000000000017941 */ /* 0x000fea0003800200 */
.L_x_5:
[----:B------:R-:W-:Y:S05]  /*0d80*/  @!P0 BRA `(.L_x_1) ;  /* 0x0000000000dc8947 */ /* 0x000fea0003800000 */
[----:B------:R-:W-:Y:S01]  /*0d90*/  ISETP.NE.AND P1, PT, R9, 0x1, PT ;  /* 0x000000010900780c */ /* 0x000fe20003f25270 */
[----:B------:R-:W-:Y:S01]  /*0da0*/  BSSY.RECONVERGENT B1, `(.L_x_7) ;  /* 0x0000022000017945 */ /* 0x000fe20003800200 */
[----:B------:R-:W-:-:S04]  /*0db0*/  LOP3.LUT R2, R2, 0x1, RZ, 0xc0, !PT ;  /* 0x0000000102027812 */ /* 0x000fc800078ec0ff */
[----:B------:R-:W-:-:S07]  /*0dc0*/  ISETP.NE.U32.AND P0, PT, R2, 0x1, PT ;  /* 0x000000010200780c */ /* 0x000fce0003f05070 */
[----:B------:R-:W-:Y:S06]  /*0dd0*/  @!P1 BRA `(.L_x_8) ;  /* 0x0000000000789947 */ /* 0x000fec0003800000 */
[----:B------:R-:W0:Y:S01]  /*0de0*/  LDC.64 R12, c[0x0][0x3a0] ;  /* 0x0000e800ff0c7b82 */ /* 0x000e220000000a00 */
[----:B-----5:R-:W-:Y:S01]  /*0df0*/  IMAD.IADD R17, R3, 0x1, R8 ;  /* 0x0000000103117824 */ /* 0x020fe200078e0208 */
[----:B------:R-:W1:Y:S06]  /*0e00*/  LDCU.64 UR8, c[0x0][0x390] ;  /* 0x00007200ff0877ac */ /* 0x000e6c0008000a00 */
[----:B------:R-:W2:Y:S01]  /*0e10*/  LDC.64 R10, c[0x0][0x398] ;  /* 0x0000e600ff0a7b82 */ /* 0x000ea20000000a00 */
[----:B0-----:R-:W-:-:S05]  /*0e20*/  IMAD.WIDE R14, R17, 0x4, R12 ;  /* 0x00000004110e7825 */ /* 0x001fca00078e020c */
[----:B------:R-:W3:Y:S04]  /*0e30*/  LDG.E.CONSTANT R9, desc[UR4][R14.64] ;  /* 0x000000040e097981 */ /* 0x000ee8000c1e9900 */
[----:B------:R-:W4:Y:S01]  /*0e40*/  LDG.E.CONSTANT R13, desc[UR4][R14.64+0x4] ;  /* 0x000004040e0d7981 */ /* 0x000f22000c1e9900 */
[----:B--2---:R-:W-:Y:S02]  /*0e50*/  IMAD.WIDE R16, R17, 0x4, R10 ;  /* 0x0000000411107825 */ /* 0x004fe400078e020a */
[----:B------:R-:W0:Y:S03]  /*0e60*/  LDC.64 R10, c[0x0][0x388] ;  /* 0x0000e200ff0a7b82 */ /* 0x000e260000000a00 */
[----:B------:R-:W0:Y:S04]  /*0e70*/  LDG.E.CONSTANT R5, desc[UR4][R16.64] ;  /* 0x0000000410057981 */ /* 0x000e28000c1e9900 */
[----:B------:R-:W2:Y:S01]  /*0e80*/  LDG.E.CONSTANT R19, desc[UR4][R16.64+0x4] ;  /* 0x0000040410137981 */ /* 0x000ea2000c1e9900 */
[----:B---3--:R-:W-:-:S02]  /*0e90*/  IMAD R9, R9, R0, RZ ;  /* 0x0000000009097224 */ /* 0x008fc400078e02ff */
[----:B----4-:R-:W-:-:S03]  /*0ea0*/  IMAD R6, R13, R0, RZ ;  /* 0x000000000d067224 */ /* 0x010fc600078e02ff */
[----:B------:R-:W-:-:S04]  /*0eb0*/  IADD3 R2, P1, PT, R4, R9, RZ ;  /* 0x0000000904027210 */ /* 0x000fc80007f3e0ff */
[-C--:B------:R-:W-:Y:S01]  /*0ec0*/  LEA.HI.X.SX32 R9, R9, R7.reuse, 0x1, P1 ;  /* 0x0000000709097211 */ /* 0x080fe200008f0eff */
[----:B0-----:R-:W-:Y:S01]  /*0ed0*/  IMAD.WIDE R14, R5, 0x4, R10 ;  /* 0x00000004050e7825 */ /* 0x001fe200078e020a */
[----:B-1----:R-:W-:Y:S02]  /*0ee0*/  LEA R12, P1, R2, UR8, 0x2 ;  /* 0x00000008020c7c11 */ /* 0x002fe4000f8210ff */
[----:B------:R-:W-:Y:S02]  /*0ef0*/  IADD3 R18, P2, PT, R4, R6, RZ ;  /* 0x0000000604127210 */ /* 0x000fe40007f5e0ff */
[----:B------:R-:W-:Y:S01]  /*0f00*/  LEA.HI.X R13, R2, UR9, R9, 0x2, P1 ;  /* 0x00000009020d7c11 */ /* 0x000fe200088f1409 */
[----:B--2---:R-:W-:Y:S01]  /*0f10*/  IMAD.WIDE R10, R19, 0x4, R10 ;  /* 0x00000004130a7825 */ /* 0x004fe200078e020a */
[----:B------:R-:W-:Y:S01]  /*0f20*/  LEA.HI.X.SX32 R5, R6, R7, 0x1, P2 ;  /* 0x0000000706057211 */ /* 0x000fe200010f0eff */
[----:B------:R-:W2:Y:S01]  /*0f30*/  LDG.E.CONSTANT R14, desc[UR4][R14.64] ;  /* 0x000000040e0e7981 */ /* 0x000ea2000c1e9900 */
[----:B------:R-:W-:-:S03]  /*0f40*/  LEA R16, P1, R18, UR8, 0x2 ;  /* 0x0000000812107c11 */ /* 0x000fc6000f8210ff */
[----:B------:R-:W2:Y:S01]  /*0f50*/  LDG.E.CONSTANT R12, desc[UR4][R12.64] ;  /* 0x000000040c0c7981 */ /* 0x000ea2000c1e9900 */
[----:B------:R-:W-:-:S03]  /*0f60*/  LEA.HI.X R17, R18, UR9, R5, 0x2, P1 ;  /* 0x0000000912117c11 */ /* 0x000fc600088f1405 */
[----:B------:R-:W3:Y:S04]  /*0f70*/  LDG.E.CONSTANT R10, desc[UR4][R10.64] ;  /* 0x000000040a0a7981 */ /* 0x000ee8000c1e9900 */
[----:B------:R-:W3:Y:S01]  /*0f80*/  LDG.E.CONSTANT R16, desc[UR4][R16.64] ;  /* 0x0000000410107981 */ /* 0x000ee2000c1e9900 */
[----:B------:R-:W-:Y:S02]  /*0f90*/  VIADD R8, R8, 0x2 ;  /* 0x0000000208087836 */ /* 0x000fe40000000000 */
[----:B--2---:R-:W-:-:S04]  /*0fa0*/  FFMA R23, R12, R14, R23 ;  /* 0x0000000e0c177223 */ /* 0x004fc80000000017 */
[----:B---3--:R-:W-:-:S07]  /*0fb0*/  FFMA R23, R16, R10, R23 ;  /* 0x0000000a10177223 */ /* 0x008fce0000000017 */
.L_x_8:
[----:B------:R-:W-:Y:S05]  /*0fc0*/  BSYNC.RECONVERGENT B1 ;  /* 0x0000000000017941 */ /* 0x000fea0003800200 */
.L_x_7:
[----:B------:R-:W-:Y:S05]  /*0fd0*/  @P0 BRA `(.L_x_1) ;  /* 0x0000000000480947 */ /* 0x000fea0003800000 */
[----:B------:R-:W0:Y:S01]  /*0fe0*/  LDC.64 R10, c[0x0][0x3a0] ;  /* 0x0000e800ff0a7b82 */ /* 0x000e220000000a00 */
[----:B-----5:R-:W-:Y:S01]  /*0ff0*/  IMAD.IADD R9, R3, 0x1, R8 ;  /* 0x0000000103097824 */ /* 0x020fe200078e0208 */
[----:B------:R-:W1:Y:S06]  /*1000*/  LDCU.64 UR8, c[0x0][0x390] ;  /* 0x00007200ff0877ac */ /* 0x000e6c0008000a00 */
[----:B------:R-:W2:Y:S08]  /*1010*/  LDC.64 R12, c[0x0][0x398] ;  /* 0x0000e600ff0c7b82 */ /* 0x000eb00000000a00 */
[----:B------:R-:W3:Y:S01]  /*1020*/  LDC.64 R14, c[0x0][0x388] ;  /* 0x0000e200ff0e7b82 */ /* 0x000ee20000000a00 */
[----:B0-----:R-:W-:-:S06]  /*1030*/  IMAD.WIDE R10, R9, 0x4, R10 ;  /* 0x00000004090a7825 */ /* 0x001fcc00078e020a */
[----:B------:R-:W4:Y:S01]  /*1040*/  LDG.E.CONSTANT R11, desc[UR4][R10.64] ;  /* 0x000000040a0b7981 */ /* 0x000f22000c1e9900 */
[----:B--2---:R-:W-:-:S06]  /*1050*/  IMAD.WIDE R8, R9, 0x4, R12 ;  /* 0x0000000409087825 */ /* 0x004fcc00078e020c */
[----:B------:R-:W3:Y:S01]  /*1060*/  LDG.E.CONSTANT R9, desc[UR4][R8.64] ;  /* 0x0000000408097981 */ /* 0x000ee2000c1e9900 */
[----:B----4-:R-:W-:-:S05]  /*1070*/  IMAD R2, R11, R0, RZ ;  /* 0x000000000b027224 */ /* 0x010fca00078e02ff */
[----:B------:R-:W-:-:S04]  /*1080*/  IADD3 R5, P0, PT, R4, R2, RZ ;  /* 0x0000000204057210 */ /* 0x000fc80007f1e0ff */
[----:B------:R-:W-:Y:S01]  /*1090*/  LEA.HI.X.SX32 R2, R2, R7, 0x1, P0 ;  /* 0x0000000702027211 */ /* 0x000fe200000f0eff */
[----:B---3--:R-:W-:Y:S01]  /*10a0*/  IMAD.WIDE R6, R9, 0x4, R14 ;  /* 0x0000000409067825 */ /* 0x008fe200078e020e */
[----:B-1----:R-:W-:-:S04]  /*10b0*/  LEA R12, P0, R5, UR8, 0x2 ;  /* 0x00000008050c7c11 */ /* 0x002fc8000f8010ff */
[----:B------:R-:W-:Y:S01]  /*10c0*/  LEA.HI.X R13, R5, UR9, R2, 0x2, P0 ;  /* 0x00000009050d7c11 */ /* 0x000fe200080f1402 */
[----:B------:R-:W2:Y:S04]  /*10d0*/  LDG.E.CONSTANT R6, desc[UR4][R6.64] ;  /* 0x0000000406067981 */ /* 0x000ea8000c1e9900 */
[----:B------:R-:W2:Y:S02]  /*10e0*/  LDG.E.CONSTANT R12, desc[UR4][R12.64] ;  /* 0x000000040c0c7981 */ /* 0x000ea4000c1e9900 */
[----:B--2---:R-:W-:-:S07]  /*10f0*/  FFMA R23, R12, R6, R23 ;  /* 0x000000060c177223 */ /* 0x004fce0000000017 */
.L_x_1:
[----:B------:R-:W-:Y:S05]  /*1100*/  BSYNC.RECONVERGENT B0 ;  /* 0x0000000000007941 */ /* 0x000fea0003800200 */
.L_x_0:
[----:B------:R-:W0:Y:S01]  /*1110*/  LDC.64 R6, c[0x0][0x3a8] ;  /* 0x0000ea00ff067b82 */ /* 0x000e220000000a00 */
[----:B------:R-:W1:Y:S01]  /*1120*/  LDCU.64 UR8, c[0x0][0x3c0] ;  /* 0x00007800ff0877ac */ /* 0x000e620008000a00 */
[----:B0----5:R-:W-:-:S06]  /*1130*/  IMAD.WIDE R2, R3, 0x4, R6 ;  /* 0x0000000403027825 */ /* 0x021fcc00078e0206 */
[----:B------:R-:W2:Y:S01]  /*1140*/  LDG.E.CONSTANT R3, desc[UR4][R2.64] ;  /* 0x0000000402037981 */ /* 0x000ea2000c1e9900 */
[----:B------:R-:W-:Y:S01]  /*1150*/  SHF.R.S32.HI R6, RZ, 0x1f, R4 ;  /* 0x0000001fff067819 */ /* 0x000fe20000011404 */
[----:B--2---:R-:W-:-:S05]  /*1160*/  IMAD R5, R3, R0, RZ ;  /* 0x0000000003057224 */ /* 0x004fca00078e02ff */
[----:B------:R-:W-:-:S04]  /*1170*/  IADD3 R0, P0, PT, R4, R5, RZ ;  /* 0x0000000504007210 */ /* 0x000fc80007f1e0ff */
[----:B------:R-:W-:Y:S02]  /*1180*/  LEA.HI.X.SX32 R5, R5, R6, 0x1, P0 ;  /* 0x0000000605057211 */ /* 0x000fe400000f0eff */
[----:B-1----:R-:W-:-:S04]  /*1190*/  LEA R4, P0, R0, UR8, 0x2 ;  /* 0x0000000800047c11 */ /* 0x002fc8000f8010ff */
[----:B------:R-:W-:-:S05]  /*11a0*/  LEA.HI.X R5, R0, UR9, R5, 0x2, P0 ;  /* 0x0000000900057c11 */ /* 0x000fca00080f1405 */
[----:B------:R-:W-:Y:S01]  /*11b0*/  STG.E desc[UR4][R4.64], R23 ;  /* 0x0000001704007986 */ /* 0x000fe2000c101904 */
[----:B------:R-:W-:Y:S05]  /*11c0*/  EXIT ;  /* 0x000000000000794d */ /* 0x000fea0003800000 */
.L_x_9:
[----:B------:R-:W-:-:S00]  /*11d0*/  BRA `(.L_x_9) ;  /* 0xfffffffc00fc7947 */ /* 0x000fc0000383ffff */
[----:B------:R-:W-:-:S00]  /*11e0*/  NOP ;  /* 0x0000000000007918 */ /* 0x000fc00000000000 */
        /* <DEDUP_REMOVED lines=9> */
.L_x_10:


//--------------------- .nv.shared.reserved.0     --------------------------
	.section	.nv.shared.reserved.0,"aw",@nobits
	.weak		__nv_reservedSMEM_offset_0_alias
	.size		__nv_reservedSMEM_offset_0_alias, 0, 64
	.other		__nv_reservedSMEM_offset_0_alias,@"STO_CUDA_RESERVED_SHARED STV_DEFAULT"
__nv_reservedSMEM_offset_0_alias:
	.zero		0
	.zero		64


//--------------------- .nv.constant0._Z12kbev_pool_v2iiPKfS0_PKiS2_S2_S2_S2_Pf --------------------------
	.section	.nv.constant0._Z12kbev_pool_v2iiPKfS0_PKiS2_S2_S2_S2_Pf,"a",@progbits
	.sectionflags	@""
	.align	4
.nv.constant0._Z12kbev_pool_v2iiPKfS0_PKiS2_S2_S2_S2_Pf:
	.zero		968


//--------------------- SYMBOLS --------------------------

	.type		.nv.reservedSmem.offset0,@object
	.size		.nv.reservedSmem.offset0,0x4
